//
// Generated by NVIDIA NVVM Compiler
//
// Compiler Build ID: CL-36424714
// Cuda compilation tools, release 13.0, V13.0.88
// Based on NVVM 20.0.0
//

.version 9.0
.target sm_100
.address_size 64

	// .globl	_Z15matrixMulSimplePKfS0_Pfi
// _ZZ14matrixMulTiledPKfS0_PfiE5tileA has been demoted
// _ZZ14matrixMulTiledPKfS0_PfiE5tileB has been demoted

.visible .entry _Z15matrixMulSimplePKfS0_Pfi(
	.param .u64 .ptr .align 1 _Z15matrixMulSimplePKfS0_Pfi_param_0,
	.param .u64 .ptr .align 1 _Z15matrixMulSimplePKfS0_Pfi_param_1,
	.param .u64 .ptr .align 1 _Z15matrixMulSimplePKfS0_Pfi_param_2,
	.param .u32 _Z15matrixMulSimplePKfS0_Pfi_param_3
)
{
	.reg .pred 	%p<10>;
	.reg .b32 	%r<40>;
	.reg .b32 	%f<67>;
	.reg .b64 	%rd<67>;

	ld.param.u64 	%rd14, [_Z15matrixMulSimplePKfS0_Pfi_param_0];
	ld.param.u64 	%rd15, [_Z15matrixMulSimplePKfS0_Pfi_param_1];
	ld.param.u32 	%r18, [_Z15matrixMulSimplePKfS0_Pfi_param_3];
	cvta.to.global.u64 	%rd1, %rd15;
	cvta.to.global.u64 	%rd2, %rd14;
	mov.u32 	%r19, %ctaid.y;
	mov.u32 	%r20, %ntid.y;
	mov.u32 	%r21, %tid.y;
	mad.lo.s32 	%r1, %r19, %r20, %r21;
	mov.u32 	%r22, %ctaid.x;
	mov.u32 	%r23, %ntid.x;
	mov.u32 	%r24, %tid.x;
	mad.lo.s32 	%r2, %r22, %r23, %r24;
	max.s32 	%r25, %r1, %r2;
	setp.ge.s32 	%p1, %r25, %r18;
	@%p1 bra 	$L__BB0_13;
	mul.lo.s32 	%r3, %r18, %r1;
	and.b32  	%r4, %r18, 7;
	setp.lt.u32 	%p2, %r18, 8;
	mov.f32 	%f66, 0f00000000;
	mov.b32 	%r38, 0;
	@%p2 bra 	$L__BB0_4;
	and.b32  	%r38, %r18, 2147483640;
	neg.s32 	%r36, %r38;
	mul.wide.s32 	%rd16, %r18, 4;
	add.s64 	%rd3, %rd1, %rd16;
	shl.b32 	%r7, %r18, 3;
	mul.wide.s32 	%rd17, %r18, 8;
	add.s64 	%rd4, %rd1, %rd17;
	mul.wide.s32 	%rd18, %r18, 12;
	add.s64 	%rd5, %rd1, %rd18;
	mul.wide.s32 	%rd19, %r18, 16;
	add.s64 	%rd6, %rd1, %rd19;
	mul.wide.s32 	%rd20, %r18, 20;
	add.s64 	%rd7, %rd1, %rd20;
	mul.wide.s32 	%rd21, %r18, 24;
	add.s64 	%rd8, %rd1, %rd21;
	mul.wide.s32 	%rd22, %r18, 28;
	add.s64 	%rd9, %rd1, %rd22;
	mul.wide.u32 	%rd23, %r3, 4;
	add.s64 	%rd24, %rd23, %rd2;
	add.s64 	%rd66, %rd24, 16;
	mov.f32 	%f66, 0f00000000;
	mov.u32 	%r35, %r2;
$L__BB0_3:
	.pragma "nounroll";
	mul.wide.s32 	%rd25, %r35, 4;
	add.s64 	%rd26, %rd3, %rd25;
	add.s64 	%rd27, %rd4, %rd25;
	add.s64 	%rd28, %rd5, %rd25;
	add.s64 	%rd29, %rd6, %rd25;
	add.s64 	%rd30, %rd7, %rd25;
	add.s64 	%rd31, %rd8, %rd25;
	add.s64 	%rd32, %rd9, %rd25;
	add.s64 	%rd33, %rd1, %rd25;
	ld.global.f32 	%f16, [%rd66+-16];
	ld.global.f32 	%f17, [%rd33];
	fma.rn.f32 	%f18, %f16, %f17, %f66;
	ld.global.f32 	%f19, [%rd66+-12];
	ld.global.f32 	%f20, [%rd26];
	fma.rn.f32 	%f21, %f19, %f20, %f18;
	ld.global.f32 	%f22, [%rd66+-8];
	ld.global.f32 	%f23, [%rd27];
	fma.rn.f32 	%f24, %f22, %f23, %f21;
	ld.global.f32 	%f25, [%rd66+-4];
	ld.global.f32 	%f26, [%rd28];
	fma.rn.f32 	%f27, %f25, %f26, %f24;
	ld.global.f32 	%f28, [%rd66];
	ld.global.f32 	%f29, [%rd29];
	fma.rn.f32 	%f30, %f28, %f29, %f27;
	ld.global.f32 	%f31, [%rd66+4];
	ld.global.f32 	%f32, [%rd30];
	fma.rn.f32 	%f33, %f31, %f32, %f30;
	ld.global.f32 	%f34, [%rd66+8];
	ld.global.f32 	%f35, [%rd31];
	fma.rn.f32 	%f36, %f34, %f35, %f33;
	ld.global.f32 	%f37, [%rd66+12];
	ld.global.f32 	%f38, [%rd32];
	fma.rn.f32 	%f66, %f37, %f38, %f36;
	add.s32 	%r36, %r36, 8;
	add.s32 	%r35, %r35, %r7;
	add.s64 	%rd66, %rd66, 32;
	setp.ne.s32 	%p3, %r36, 0;
	@%p3 bra 	$L__BB0_3;
$L__BB0_4:
	setp.eq.s32 	%p4, %r4, 0;
	@%p4 bra 	$L__BB0_12;
	and.b32  	%r13, %r18, 3;
	setp.lt.u32 	%p5, %r4, 4;
	@%p5 bra 	$L__BB0_7;
	add.s32 	%r27, %r38, %r3;
	mul.wide.u32 	%rd34, %r27, 4;
	add.s64 	%rd35, %rd2, %rd34;
	ld.global.f32 	%f40, [%rd35];
	mad.lo.s32 	%r28, %r38, %r18, %r2;
	mul.wide.s32 	%rd36, %r28, 4;
	add.s64 	%rd37, %rd1, %rd36;
	ld.global.f32 	%f41, [%rd37];
	fma.rn.f32 	%f42, %f40, %f41, %f66;
	cvt.u64.u32 	%rd38, %r3;
	cvt.u64.u32 	%rd39, %r38;
	add.s64 	%rd40, %rd39, %rd38;
	shl.b64 	%rd41, %rd40, 2;
	add.s64 	%rd42, %rd2, %rd41;
	ld.global.f32 	%f43, [%rd42+4];
	mul.wide.s32 	%rd43, %r18, 4;
	add.s64 	%rd44, %rd37, %rd43;
	ld.global.f32 	%f44, [%rd44];
	fma.rn.f32 	%f45, %f43, %f44, %f42;
	ld.global.f32 	%f46, [%rd42+8];
	add.s64 	%rd45, %rd44, %rd43;
	ld.global.f32 	%f47, [%rd45];
	fma.rn.f32 	%f48, %f46, %f47, %f45;
	ld.global.f32 	%f49, [%rd42+12];
	add.s64 	%rd46, %rd45, %rd43;
	ld.global.f32 	%f50, [%rd46];
	fma.rn.f32 	%f66, %f49, %f50, %f48;
	add.s32 	%r38, %r38, 4;
$L__BB0_7:
	setp.eq.s32 	%p6, %r13, 0;
	@%p6 bra 	$L__BB0_12;
	setp.eq.s32 	%p7, %r13, 1;
	@%p7 bra 	$L__BB0_10;
	add.s32 	%r29, %r38, %r3;
	mul.wide.u32 	%rd47, %r29, 4;
	add.s64 	%rd48, %rd2, %rd47;
	ld.global.f32 	%f52, [%rd48];
	mad.lo.s32 	%r30, %r38, %r18, %r2;
	mul.wide.s32 	%rd49, %r30, 4;
	add.s64 	%rd50, %rd1, %rd49;
	ld.global.f32 	%f53, [%rd50];
	fma.rn.f32 	%f54, %f52, %f53, %f66;
	cvt.u64.u32 	%rd51, %r3;
	cvt.u64.u32 	%rd52, %r38;
	add.s64 	%rd53, %rd52, %rd51;
	shl.b64 	%rd54, %rd53, 2;
	add.s64 	%rd55, %rd2, %rd54;
	ld.global.f32 	%f55, [%rd55+4];
	mul.wide.s32 	%rd56, %r18, 4;
	add.s64 	%rd57, %rd50, %rd56;
	ld.global.f32 	%f56, [%rd57];
	fma.rn.f32 	%f66, %f55, %f56, %f54;
	add.s32 	%r38, %r38, 2;
$L__BB0_10:
	and.b32  	%r31, %r18, 1;
	setp.eq.b32 	%p8, %r31, 1;
	not.pred 	%p9, %p8;
	@%p9 bra 	$L__BB0_12;
	add.s32 	%r32, %r38, %r3;
	mul.wide.u32 	%rd58, %r32, 4;
	add.s64 	%rd59, %rd2, %rd58;
	ld.global.f32 	%f57, [%rd59];
	mad.lo.s32 	%r33, %r38, %r18, %r2;
	mul.wide.s32 	%rd60, %r33, 4;
	add.s64 	%rd61, %rd1, %rd60;
	ld.global.f32 	%f58, [%rd61];
	fma.rn.f32 	%f66, %f57, %f58, %f66;
$L__BB0_12:
	ld.param.u64 	%rd65, [_Z15matrixMulSimplePKfS0_Pfi_param_2];
	add.s32 	%r34, %r3, %r2;
	cvta.to.global.u64 	%rd62, %rd65;
	mul.wide.s32 	%rd63, %r34, 4;
	add.s64 	%rd64, %rd62, %rd63;
	st.global.f32 	[%rd64], %f66;
$L__BB0_13:
	ret;

}
	// .globl	_Z14matrixMulTiledPKfS0_Pfi
.visible .entry _Z14matrixMulTiledPKfS0_Pfi(
	.param .u64 .ptr .align 1 _Z14matrixMulTiledPKfS0_Pfi_param_0,
	.param .u64 .ptr .align 1 _Z14matrixMulTiledPKfS0_Pfi_param_1,
	.param .u64 .ptr .align 1 _Z14matrixMulTiledPKfS0_Pfi_param_2,
	.param .u32 _Z14matrixMulTiledPKfS0_Pfi_param_3
)
{
	.reg .pred 	%p<8>;
	.reg .b32 	%r<43>;
	.reg .b32 	%f<63>;
	.reg .b64 	%rd<13>;
	// demoted variable
	.shared .align 4 .b8 _ZZ14matrixMulTiledPKfS0_PfiE5tileA[1024];
	// demoted variable
	.shared .align 4 .b8 _ZZ14matrixMulTiledPKfS0_PfiE5tileB[1024];
	ld.param.u64 	%rd3, [_Z14matrixMulTiledPKfS0_Pfi_param_0];
	ld.param.u64 	%rd4, [_Z14matrixMulTiledPKfS0_Pfi_param_1];
	ld.param.u64 	%rd5, [_Z14matrixMulTiledPKfS0_Pfi_param_2];
	ld.param.u32 	%r24, [_Z14matrixMulTiledPKfS0_Pfi_param_3];
	mov.u32 	%r25, %ctaid.y;
	shl.b32 	%r26, %r25, 4;
	mov.u32 	%r40, %tid.y;
	add.s32 	%r2, %r26, %r40;
	mov.u32 	%r27, %ctaid.x;
	shl.b32 	%r3, %r27, 4;
	mov.u32 	%r38, %tid.x;
	add.s32 	%r5, %r3, %r38;
	setp.lt.s32 	%p1, %r24, 1;
	mov.f32 	%f62, 0f00000000;
	@%p1 bra 	$L__BB1_7;
	add.s32 	%r28, %r24, 15;
	shr.u32 	%r29, %r28, 4;
	shl.b32 	%r30, %r40, 6;
	mov.u32 	%r31, _ZZ14matrixMulTiledPKfS0_PfiE5tileA;
	add.s32 	%r6, %r31, %r30;
	shl.b32 	%r32, %r38, 2;
	add.s32 	%r7, %r6, %r32;
	mov.u32 	%r33, _ZZ14matrixMulTiledPKfS0_PfiE5tileB;
	add.s32 	%r9, %r33, %r32;
	add.s32 	%r8, %r9, %r30;
	neg.s32 	%r42, %r29;
	mad.lo.s32 	%r34, %r40, %r24, %r38;
	add.s32 	%r41, %r34, %r3;
	shl.b32 	%r12, %r24, 4;
	mad.lo.s32 	%r39, %r24, %r2, %r38;
	cvta.to.global.u64 	%rd1, %rd3;
	cvta.to.global.u64 	%rd2, %rd4;
	mov.f32 	%f62, 0f00000000;
$L__BB1_2:
	max.u32 	%r35, %r2, %r38;
	setp.ge.u32 	%p2, %r35, %r24;
	mov.f32 	%f60, 0f00000000;
	@%p2 bra 	$L__BB1_4;
	mul.wide.u32 	%rd6, %r39, 4;
	add.s64 	%rd7, %rd1, %rd6;
	ld.global.f32 	%f60, [%rd7];
$L__BB1_4:
	setp.ge.s32 	%p3, %r5, %r24;
	st.shared.f32 	[%r7], %f60;
	setp.ge.u32 	%p4, %r40, %r24;
	mov.f32 	%f61, 0f00000000;
	or.pred  	%p5, %p3, %p4;
	@%p5 bra 	$L__BB1_6;
	mul.wide.u32 	%rd8, %r41, 4;
	add.s64 	%rd9, %rd2, %rd8;
	ld.global.f32 	%f61, [%rd9];
$L__BB1_6:
	st.shared.f32 	[%r8], %f61;
	bar.sync 	0;
	ld.shared.f32 	%f12, [%r6];
	ld.shared.f32 	%f13, [%r9];
	fma.rn.f32 	%f14, %f12, %f13, %f62;
	ld.shared.f32 	%f15, [%r6+4];
	ld.shared.f32 	%f16, [%r9+64];
	fma.rn.f32 	%f17, %f15, %f16, %f14;
	ld.shared.f32 	%f18, [%r6+8];
	ld.shared.f32 	%f19, [%r9+128];
	fma.rn.f32 	%f20, %f18, %f19, %f17;
	ld.shared.f32 	%f21, [%r6+12];
	ld.shared.f32 	%f22, [%r9+192];
	fma.rn.f32 	%f23, %f21, %f22, %f20;
	ld.shared.f32 	%f24, [%r6+16];
	ld.shared.f32 	%f25, [%r9+256];
	fma.rn.f32 	%f26, %f24, %f25, %f23;
	ld.shared.f32 	%f27, [%r6+20];
	ld.shared.f32 	%f28, [%r9+320];
	fma.rn.f32 	%f29, %f27, %f28, %f26;
	ld.shared.f32 	%f30, [%r6+24];
	ld.shared.f32 	%f31, [%r9+384];
	fma.rn.f32 	%f32, %f30, %f31, %f29;
	ld.shared.f32 	%f33, [%r6+28];
	ld.shared.f32 	%f34, [%r9+448];
	fma.rn.f32 	%f35, %f33, %f34, %f32;
	ld.shared.f32 	%f36, [%r6+32];
	ld.shared.f32 	%f37, [%r9+512];
	fma.rn.f32 	%f38, %f36, %f37, %f35;
	ld.shared.f32 	%f39, [%r6+36];
	ld.shared.f32 	%f40, [%r9+576];
	fma.rn.f32 	%f41, %f39, %f40, %f38;
	ld.shared.f32 	%f42, [%r6+40];
	ld.shared.f32 	%f43, [%r9+640];
	fma.rn.f32 	%f44, %f42, %f43, %f41;
	ld.shared.f32 	%f45, [%r6+44];
	ld.shared.f32 	%f46, [%r9+704];
	fma.rn.f32 	%f47, %f45, %f46, %f44;
	ld.shared.f32 	%f48, [%r6+48];
	ld.shared.f32 	%f49, [%r9+768];
	fma.rn.f32 	%f50, %f48, %f49, %f47;
	ld.shared.f32 	%f51, [%r6+52];
	ld.shared.f32 	%f52, [%r9+832];
	fma.rn.f32 	%f53, %f51, %f52, %f50;
	ld.shared.f32 	%f54, [%r6+56];
	ld.shared.f32 	%f55, [%r9+896];
	fma.rn.f32 	%f56, %f54, %f55, %f53;
	ld.shared.f32 	%f57, [%r6+60];
	ld.shared.f32 	%f58, [%r9+960];
	fma.rn.f32 	%f62, %f57, %f58, %f56;
	bar.sync 	0;
	add.s32 	%r42, %r42, 1;
	setp.ne.s32 	%p6, %r42, 0;
	add.s32 	%r41, %r41, %r12;
	add.s32 	%r40, %r40, 16;
	add.s32 	%r39, %r39, 16;
	add.s32 	%r38, %r38, 16;
	@%p6 bra 	$L__BB1_2;
$L__BB1_7:
	max.s32 	%r36, %r2, %r5;
	setp.ge.s32 	%p7, %r36, %r24;
	@%p7 bra 	$L__BB1_9;
	mad.lo.s32 	%r37, %r24, %r2, %r5;
	cvta.to.global.u64 	%rd10, %rd5;
	mul.wide.s32 	%rd11, %r37, 4;
	add.s64 	%rd12, %rd10, %rd11;
	st.global.f32 	[%rd12], %f62;
$L__BB1_9:
	ret;

}


// ===== COMPILED SASS (sm_100) =====

	.target	sm_100

	.elftype	@"ET_EXEC"


//--------------------- .note.nv.tkinfo           --------------------------
	.section	.note.nv.tkinfo,"",@"SHT_NOTE"
	.sectionflags	@"SHF_NOTE_NV_TKINFO"
	.tkinfo
        /*0018*/ 	.word	0x00000002
        /*0030*/ 	.string	""
        /*0030*/ 	.string	"ptxas"
        /*0030*/ 	.string	"Cuda compilation tools, release 13.0, V13.0.88"
        /*0030*/ 	.string	"Build cuda_13.0.r13.0/compiler.36424714_0"
        /*0030*/ 	.string	"-arch sm_100 -m 64 "



//--------------------- .note.nv.cuinfo           --------------------------
	.section	.note.nv.cuinfo,"",@"SHT_NOTE"
	.sectionflags	@"SHF_NOTE_NV_CUINFO"
        /*0018*/ 	.short	0x0002
        /*001a*/ 	.short	0x0064
        /*001c*/ 	.short	0x0082
	.zero		2


//--------------------- .nv.info                  --------------------------
	.section	.nv.info,"",@"SHT_CUDA_INFO"
	.align	4


	//----- nvinfo : EIATTR_REGCOUNT
	.align		4
        /*0000*/ 	.byte	0x04, 0x2f
        /*0002*/ 	.short	(.L_1 - .L_0)
	.align		4
.L_0:
        /*0004*/ 	.word	index@(_Z15matrixMulSimplePKfS0_Pfi)
        /*0008*/ 	.word	0x0000001e


	//----- nvinfo : EIATTR_FRAME_SIZE
	.align		4
.L_1:
        /*000c*/ 	.byte	0x04, 0x11
        /*000e*/ 	.short	(.L_3 - .L_2)
	.align		4
.L_2:
        /*0010*/ 	.word	index@(_Z15matrixMulSimplePKfS0_Pfi)
        /*0014*/ 	.word	0x00000000


	//----- nvinfo : EIATTR_REGCOUNT
	.align		4
.L_3:
        /*0018*/ 	.byte	0x04, 0x2f
        /*001a*/ 	.short	(.L_5 - .L_4)
	.align		4
.L_4:
        /*001c*/ 	.word	index@(_Z14matrixMulTiledPKfS0_Pfi)
        /*0020*/ 	.word	0x00000020


	//----- nvinfo : EIATTR_FRAME_SIZE
	.align		4
.L_5:
        /*0024*/ 	.byte	0x04, 0x11
        /*0026*/ 	.short	(.L_7 - .L_6)
	.align		4
.L_6:
        /*0028*/ 	.word	index@(_Z14matrixMulTiledPKfS0_Pfi)
        /*002c*/ 	.word	0x00000000


	//----- nvinfo : EIATTR_MIN_STACK_SIZE
	.align		4
.L_7:
        /*0030*/ 	.byte	0x04, 0x12
        /*0032*/ 	.short	(.L_9 - .L_8)
	.align		4
.L_8:
        /*0034*/ 	.word	index@(_Z14matrixMulTiledPKfS0_Pfi)
        /*0038*/ 	.word	0x00000000


	//----- nvinfo : EIATTR_MIN_STACK_SIZE
	.align		4
.L_9:
        /*003c*/ 	.byte	0x04, 0x12
        /*003e*/ 	.short	(.L_11 - .L_10)
	.align		4
.L_10:
        /*0040*/ 	.word	index@(_Z15matrixMulSimplePKfS0_Pfi)
        /*0044*/ 	.word	0x00000000
.L_11:


//--------------------- .nv.compat                --------------------------
	.section	.nv.compat,"",@"SHT_CUDA_COMPAT_INFO"
	.align	4
        /*0000*/ 	.byte	0x02, 0x09, 0x00, 0x00, 0x02, 0x02, 0x01, 0x00, 0x02, 0x05, 0x05, 0x00, 0x03, 0x07, 0x01, 0x01
        /*0010*/ 	.byte	0x02, 0x03, 0x00, 0x00, 0x02, 0x06, 0x01, 0x00, 0x04, 0x0b, 0x08, 0x00, 0x09, 0x00, 0x00, 0x00
        /*0020*/ 	.byte	0x00, 0x00, 0x00, 0x00


//--------------------- .nv.info._Z14matrixMulTiledPKfS0_Pfi --------------------------
	.section	.nv.info._Z14matrixMulTiledPKfS0_Pfi,"",@"SHT_CUDA_INFO"
	.sectionflags	@""
	.align	4


	//----- nvinfo : EIATTR_CUDA_API_VERSION
	.align		4
        /*0000*/ 	.byte	0x04, 0x37
        /*0002*/ 	.short	(.L_13 - .L_12)
.L_12:
        /*0004*/ 	.word	0x00000082


	//----- nvinfo : EIATTR_KPARAM_INFO
	.align		4
.L_13:
        /*0008*/ 	.byte	0x04, 0x17
        /*000a*/ 	.short	(.L_15 - .L_14)
.L_14:
        /*000c*/ 	.word	0x00000000
        /*0010*/ 	.short	0x0003
        /*0012*/ 	.short	0x0018
        /*0014*/ 	.byte	0x00, 0xf0, 0x11, 0x00


	//----- nvinfo : EIATTR_KPARAM_INFO
	.align		4
.L_15:
        /*0018*/ 	.byte	0x04, 0x17
        /*001a*/ 	.short	(.L_17 - .L_16)
.L_16:
        /*001c*/ 	.word	0x00000000
        /*0020*/ 	.short	0x0002
        /*0022*/ 	.short	0x0010
        /*0024*/ 	.byte	0x00, 0xf5, 0x21, 0x00


	//----- nvinfo : EIATTR_KPARAM_INFO
	.align		4
.L_17:
        /*0028*/ 	.byte	0x04, 0x17
        /*002a*/ 	.short	(.L_19 - .L_18)
.L_18:
        /*002c*/ 	.word	0x00000000
        /*0030*/ 	.short	0x0001
        /*0032*/ 	.short	0x0008
        /*0034*/ 	.byte	0x00, 0xf5, 0x21, 0x00


	//----- nvinfo : EIATTR_KPARAM_INFO
	.align		4
.L_19:
        /*0038*/ 	.byte	0x04, 0x17
        /*003a*/ 	.short	(.L_21 - .L_20)
.L_20:
        /*003c*/ 	.word	0x00000000
        /*0040*/ 	.short	0x0000
        /*0042*/ 	.short	0x0000
        /*0044*/ 	.byte	0x00, 0xf5, 0x21, 0x00


	//----- nvinfo : EIATTR_SPARSE_MMA_MASK
	.align		4
.L_21:
        /*0048*/ 	.byte	0x03, 0x50
        /*004a*/ 	.short	0x0000


	//----- nvinfo : EIATTR_MAXREG_COUNT
	.align		4
        /*004c*/ 	.byte	0x03, 0x1b
        /*004e*/ 	.short	0x00ff


	//----- nvinfo : EIATTR_NUM_BARRIERS
	.align		4
        /*0050*/ 	.byte	0x02, 0x4c
        /*0052*/ 	.byte	0x01
	.zero		1


	//----- nvinfo : EIATTR_MERCURY_ISA_VERSION
	.align		4
        /*0054*/ 	.byte	0x03, 0x5f
        /*0056*/ 	.short	0x0101


	//----- nvinfo : EIATTR_VRC_CTA_INIT_COUNT
	.align		4
        /*0058*/ 	.byte	0x02, 0x4a
	.zero		1
	.zero		1


	//----- nvinfo : EIATTR_EXIT_INSTR_OFFSETS
	.align		4
        /*005c*/ 	.byte	0x04, 0x1c
        /*005e*/ 	.short	(.L_23 - .L_22)


	//   ....[0]....
.L_22:
        /*0060*/ 	.word	0x000005c0


	//   ....[1]....
        /*0064*/ 	.word	0x00000610


	//----- nvinfo : EIATTR_CBANK_PARAM_SIZE
	.align		4
.L_23:
        /*0068*/ 	.byte	0x03, 0x19
        /*006a*/ 	.short	0x001c


	//----- nvinfo : EIATTR_PARAM_CBANK
	.align		4
        /*006c*/ 	.byte	0x04, 0x0a
        /*006e*/ 	.short	(.L_25 - .L_24)
	.align		4
.L_24:
        /*0070*/ 	.word	index@(.nv.constant0._Z14matrixMulTiledPKfS0_Pfi)
        /*0074*/ 	.short	0x0380
        /*0076*/ 	.short	0x001c


	//----- nvinfo : EIATTR_SW_WAR
	.align		4
.L_25:
        /*0078*/ 	.byte	0x04, 0x36
        /*007a*/ 	.short	(.L_27 - .L_26)
.L_26:
        /*007c*/ 	.word	0x00000008
.L_27:


//--------------------- .nv.info._Z15matrixMulSimplePKfS0_Pfi --------------------------
	.section	.nv.info._Z15matrixMulSimplePKfS0_Pfi,"",@"SHT_CUDA_INFO"
	.sectionflags	@""
	.align	4


	//----- nvinfo : EIATTR_CUDA_API_VERSION
	.align		4
        /*0000*/ 	.byte	0x04, 0x37
        /*0002*/ 	.short	(.L_29 - .L_28)
.L_28:
        /*0004*/ 	.word	0x00000082


	//----- nvinfo : EIATTR_KPARAM_INFO
	.align		4
.L_29:
        /*0008*/ 	.byte	0x04, 0x17
        /*000a*/ 	.short	(.L_31 - .L_30)
.L_30:
        /*000c*/ 	.word	0x00000000
        /*0010*/ 	.short	0x0003
        /*0012*/ 	.short	0x0018
        /*0014*/ 	.byte	0x00, 0xf0, 0x11, 0x00


	//----- nvinfo : EIATTR_KPARAM_INFO
	.align		4
.L_31:
        /*0018*/ 	.byte	0x04, 0x17
        /*001a*/ 	.short	(.L_33 - .L_32)
.L_32:
        /*001c*/ 	.word	0x00000000
        /*0020*/ 	.short	0x0002
        /*0022*/ 	.short	0x0010
        /*0024*/ 	.byte	0x00, 0xf5, 0x21, 0x00


	//----- nvinfo : EIATTR_KPARAM_INFO
	.align		4
.L_33:
        /*0028*/ 	.byte	0x04, 0x17
        /*002a*/ 	.short	(.L_35 - .L_34)
.L_34:
        /*002c*/ 	.word	0x00000000
        /*0030*/ 	.short	0x0001
        /*0032*/ 	.short	0x0008
        /*0034*/ 	.byte	0x00, 0xf5, 0x21, 0x00


	//----- nvinfo : EIATTR_KPARAM_INFO
	.align		4
.L_35:
        /*0038*/ 	.byte	0x04, 0x17
        /*003a*/ 	.short	(.L_37 - .L_36)
.L_36:
        /*003c*/ 	.word	0x00000000
        /*0040*/ 	.short	0x0000
        /*0042*/ 	.short	0x0000
        /*0044*/ 	.byte	0x00, 0xf5, 0x21, 0x00


	//----- nvinfo : EIATTR_SPARSE_MMA_MASK
	.align		4
.L_37:
        /*0048*/ 	.byte	0x03, 0x50
        /*004a*/ 	.short	0x0000


	//----- nvinfo : EIATTR_MAXREG_COUNT
	.align		4
        /*004c*/ 	.byte	0x03, 0x1b
        /*004e*/ 	.short	0x00ff


	//----- nvinfo : EIATTR_MERCURY_ISA_VERSION
	.align		4
        /*0050*/ 	.byte	0x03, 0x5f
        /*0052*/ 	.short	0x0101


	//----- nvinfo : EIATTR_VRC_CTA_INIT_COUNT
	.align		4
        /*0054*/ 	.byte	0x02, 0x4a
	.zero		1
	.zero		1


	//----- nvinfo : EIATTR_EXIT_INSTR_OFFSETS
	.align		4
        /*0058*/ 	.byte	0x04, 0x1c
        /*005a*/ 	.short	(.L_39 - .L_38)


	//   ....[0]....
.L_38:
        /*005c*/ 	.word	0x000000c0


	//   ....[1]....
        /*0060*/ 	.word	0x00000a90


	//----- nvinfo : EIATTR_CBANK_PARAM_SIZE
	.align		4
.L_39:
        /*0064*/ 	.byte	0x03, 0x19
        /*0066*/ 	.short	0x001c


	//----- nvinfo : EIATTR_PARAM_CBANK
	.align		4
        /*0068*/ 	.byte	0x04, 0x0a
        /*006a*/ 	.short	(.L_41 - .L_40)
	.align		4
.L_40:
        /*006c*/ 	.word	index@(.nv.constant0._Z15matrixMulSimplePKfS0_Pfi)
        /*0070*/ 	.short	0x0380
        /*0072*/ 	.short	0x001c


	//----- nvinfo : EIATTR_SW_WAR
	.align		4
.L_41:
        /*0074*/ 	.byte	0x04, 0x36
        /*0076*/ 	.short	(.L_43 - .L_42)
.L_42:
        /*0078*/ 	.word	0x00000008
.L_43:


//--------------------- .nv.callgraph             --------------------------
	.section	.nv.callgraph,"",@"SHT_CUDA_CALLGRAPH"
	.align	4
	.sectionentsize	8
	.align		4
        /*0000*/ 	.word	0x00000000
	.align		4
        /*0004*/ 	.word	0xffffffff
	.align		4
        /*0008*/ 	.word	0x00000000
	.align		4
        /*000c*/ 	.word	0xfffffffe
	.align		4
        /*0010*/ 	.word	0x00000000
	.align		4
        /*0014*/ 	.word	0xfffffffd
	.align		4
        /*0018*/ 	.word	0x00000000
	.align		4
        /*001c*/ 	.word	0xfffffffc


//--------------------- .text._Z14matrixMulTiledPKfS0_Pfi --------------------------
	.section	.text._Z14matrixMulTiledPKfS0_Pfi,"ax",@progbits
	.align	128
        .global         _Z14matrixMulTiledPKfS0_Pfi
        .type           _Z14matrixMulTiledPKfS0_Pfi,@function
        .size           _Z14matrixMulTiledPKfS0_Pfi,(.L_x_8 - _Z14matrixMulTiledPKfS0_Pfi)
        .other          _Z14matrixMulTiledPKfS0_Pfi,@"STO_CUDA_ENTRY STV_DEFAULT"
_Z14matrixMulTiledPKfS0_Pfi:
.text._Z14matrixMulTiledPKfS0_Pfi:
[----:B------:R-:W-:Y:S01]  /*0000*/  LDC R1, c[0x0][0x37c] ;  /* 0x0000df00ff017b82 */ /* 0x000fe20000000800 */
[----:B------:R-:W0:Y:S01]  /*0010*/  LDCU UR4, c[0x0][0x398] ;  /* 0x00007300ff0477ac */ /* 0x000e220008000800 */
[----:B------:R-:W1:Y:S01]  /*0020*/  S2R R2, SR_CTAID.Y ;  /* 0x0000000000027919 */ /* 0x000e620000002600 */
[----:B------:R-:W-:Y:S01]  /*0030*/  HFMA2 R23, -RZ, RZ, 0, 0 ;  /* 0x00000000ff177431 */ /* 0x000fe200000001ff */
[----:B------:R-:W2:Y:S01]  /*0040*/  LDCU.64 UR8, c[0x0][0x358] ;  /* 0x00006b00ff0877ac */ /* 0x000ea20008000a00 */
[----:B------:R-:W1:Y:S01]  /*0050*/  S2R R7, SR_TID.Y ;  /* 0x0000000000077919 */ /* 0x000e620000002200 */
[----:B------:R-:W3:Y:S01]  /*0060*/  S2R R8, SR_CTAID.X ;  /* 0x0000000000087919 */ /* 0x000ee20000002500 */
[----:B------:R-:W3:Y:S01]  /*0070*/  S2R R3, SR_TID.X ;  /* 0x0000000000037919 */ /* 0x000ee20000002100 */
[----:B0-----:R-:W-:-:S04]  /*0080*/  MOV R0, UR4 ;  /* 0x0000000400007c02 */ /* 0x001fc80008000f00 */
[----:B------:R-:W-:Y:S02]  /*0090*/  ISETP.GE.AND P0, PT, R0, 0x1, PT ;  /* 0x000000010000780c */ /* 0x000fe40003f06270 */
[----:B-1----:R-:W-:Y:S02]  /*00a0*/  LEA R2, R2, R7, 0x4 ;  /* 0x0000000702027211 */ /* 0x002fe400078e20ff */
[----:B---3--:R-:W-:-:S09]  /*00b0*/  LEA R5, R8, R3, 0x4 ;  /* 0x0000000308057211 */ /* 0x008fd200078e20ff */
[----:B--2---:R-:W-:Y:S05]  /*00c0*/  @!P0 BRA `(.L_x_0) ;  /* 0x0000000400348947 */ /* 0x004fea0003800000 */
[----:B------:R-:W0:Y:S01]  /*00d0*/  S2UR UR6, SR_CgaCtaId ;  /* 0x00000000000679c3 */ /* 0x000e220000008800 */
[----:B------:R-:W-:Y:S01]  /*00e0*/  UMOV UR4, 0x400 ;  /* 0x0000040000047882 */ /* 0x000fe20000000000 */
[----:B------:R-:W-:Y:S01]  /*00f0*/  IADD3 R4, PT, PT, R0, 0xf, RZ ;  /* 0x0000000f00047810 */ /* 0x000fe20007ffe0ff */
[----:B------:R-:W-:Y:S01]  /*0100*/  UIADD3 UR5, UPT, UPT, UR4, 0x400, URZ ;  /* 0x0000040004057890 */ /* 0x000fe2000fffe0ff */
[-C--:B------:R-:W-:Y:S01]  /*0110*/  IMAD R17, R7, R0.reuse, R3 ;  /* 0x0000000007117224 */ /* 0x080fe200078e0203 */
[----:B------:R-:W-:Y:S02]  /*0120*/  MOV R23, RZ ;  /* 0x000000ff00177202 */ /* 0x000fe40000000f00 */
[----:B------:R-:W-:Y:S01]  /*0130*/  SHF.R.U32.HI R19, RZ, 0x4, R4 ;  /* 0x00000004ff137819 */ /* 0x000fe20000011604 */
[----:B------:R-:W1:Y:S01]  /*0140*/  LDC R6, c[0x0][0x398] ;  /* 0x0000e600ff067b82 */ /* 0x000e620000000800 */
[----:B------:R-:W-:Y:S02]  /*0150*/  IMAD R17, R8, 0x10, R17 ;  /* 0x0000001008117824 */ /* 0x000fe400078e0211 */
[----:B------:R-:W-:Y:S01]  /*0160*/  IMAD R4, R2, R0, R3 ;  /* 0x0000000002047224 */ /* 0x000fe200078e0203 */
[----:B------:R-:W-:Y:S01]  /*0170*/  IADD3 R19, PT, PT, -R19, RZ, RZ ;  /* 0x000000ff13137210 */ /* 0x000fe20007ffe1ff */
[----:B0-----:R-:W-:-:S02]  /*0180*/  ULEA UR5, UR6, UR5, 0x18 ;  /* 0x0000000506057291 */ /* 0x001fc4000f8ec0ff */
[----:B------:R-:W-:-:S04]  /*0190*/  ULEA UR4, UR6, UR4, 0x18 ;  /* 0x0000000406047291 */ /* 0x000fc8000f8ec0ff */
[----:B------:R-:W-:Y:S02]  /*01a0*/  LEA R20, R3, UR5, 0x2 ;  /* 0x0000000503147c11 */ /* 0x000fe4000f8e10ff */
[----:B------:R-:W-:-:S03]  /*01b0*/  LEA R18, R7, UR4, 0x6 ;  /* 0x0000000407127c11 */ /* 0x000fc6000f8e30ff */
[----:B------:R-:W-:Y:S01]  /*01c0*/  IMAD R16, R7, 0x40, R20 ;  /* 0x0000004007107824 */ /* 0x000fe200078e0214 */
[----:B------:R-:W-:-:S07]  /*01d0*/  LEA R21, R3, R18, 0x2 ;  /* 0x0000001203157211 */ /* 0x000fce00078e10ff */
.L_x_1:
[----:B-1----:R-:W-:Y:S01]  /*01e0*/  MOV R0, R6 ;  /* 0x0000000600007202 */ /* 0x002fe20000000f00 */
[----:B------:R-:W-:Y:S01]  /*01f0*/  HFMA2 R22, -RZ, RZ, 0, 0 ;  /* 0x00000000ff167431 */ /* 0x000fe200000001ff */
[----:B------:R-:W-:Y:S02]  /*0200*/  VIMNMX.U32 R9, PT, PT, R2, R3, !PT ;  /* 0x0000000302097248 */ /* 0x000fe40007fe0000 */
[-C--:B------:R-:W-:Y:S02]  /*0210*/  ISETP.GE.U32.AND P0, PT, R7, R0.reuse, PT ;  /* 0x000000000700720c */ /* 0x080fe40003f06070 */
[-C--:B------:R-:W-:Y:S02]  /*0220*/  ISETP.GE.U32.AND P1, PT, R9, R0.reuse, PT ;  /* 0x000000000900720c */ /* 0x080fe40003f26070 */
[----:B------:R-:W-:Y:S02]  /*0230*/  ISETP.GE.OR P0, PT, R5, R0, P0 ;  /* 0x000000000500720c */ /* 0x000fe40000706670 */
[----:B------:R-:W-:-:S09]  /*0240*/  MOV R27, RZ ;  /* 0x000000ff001b7202 */ /* 0x000fd20000000f00 */
[----:B------:R-:W0:Y:S08]  /*0250*/  @!P1 LDC.64 R10, c[0x0][0x380] ;  /* 0x0000e000ff0a9b82 */ /* 0x000e300000000a00 */
[----:B------:R-:W1:Y:S01]  /*0260*/  @!P0 LDC.64 R8, c[0x0][0x388] ;  /* 0x0000e200ff088b82 */ /* 0x000e620000000a00 */
[----:B0-----:R-:W-:-:S05]  /*0270*/  @!P1 IMAD.WIDE.U32 R10, R4, 0x4, R10 ;  /* 0x00000004040a9825 */ /* 0x001fca00078e000a */
[----:B------:R-:W2:Y:S01]  /*0280*/  @!P1 LDG.E R22, desc[UR8][R10.64] ;  /* 0x000000080a169981 */ /* 0x000ea2000c1e1900 */
[----:B-1----:R-:W-:-:S05]  /*0290*/  @!P0 IMAD.WIDE.U32 R8, R17, 0x4, R8 ;  /* 0x0000000411088825 */ /* 0x002fca00078e0008 */
[----:B------:R-:W3:Y:S01]  /*02a0*/  @!P0 LDG.E R27, desc[UR8][R8.64] ;  /* 0x00000008081b8981 */ /* 0x000ee2000c1e1900 */
[----:B------:R-:W-:-:S05]  /*02b0*/  VIADD R19, R19, 0x1 ;  /* 0x0000000113137836 */ /* 0x000fca0000000000 */
[----:B------:R-:W-:Y:S02]  /*02c0*/  ISETP.NE.AND P0, PT, R19, RZ, PT ;  /* 0x000000ff1300720c */ /* 0x000fe40003f05270 */
[----:B------:R-:W-:Y:S02]  /*02d0*/  IADD3 R3, PT, PT, R3, 0x10, RZ ;  /* 0x0000001003037810 */ /* 0x000fe40007ffe0ff */
[----:B------:R-:W-:Y:S02]  /*02e0*/  IADD3 R7, PT, PT, R7, 0x10, RZ ;  /* 0x0000001007077810 */ /* 0x000fe40007ffe0ff */
[----:B------:R-:W-:Y:S02]  /*02f0*/  IADD3 R4, PT, PT, R4, 0x10, RZ ;  /* 0x0000001004047810 */ /* 0x000fe40007ffe0ff */
[----:B------:R-:W-:Y:S01]  /*0300*/  LEA R17, R0, R17, 0x4 ;  /* 0x0000001100117211 */ /* 0x000fe200078e20ff */
[----:B--2---:R-:W-:Y:S04]  /*0310*/  STS [R21], R22 ;  /* 0x0000001615007388 */ /* 0x004fe80000000800 */
[----:B---3--:R-:W-:Y:S01]  /*0320*/  STS [R16], R27 ;  /* 0x0000001b10007388 */ /* 0x008fe20000000800 */
[----:B------:R-:W-:Y:S06]  /*0330*/  BAR.SYNC.DEFER_BLOCKING 0x0 ;  /* 0x0000000000007b1d */ /* 0x000fec0000010000 */
[----:B------:R-:W-:Y:S04]  /*0340*/  LDS R26, [R20] ;  /* 0x00000000141a7984 */ /* 0x000fe80000000800 */
[----:B------:R-:W0:Y:S04]  /*0350*/  LDS.128 R12, [R18] ;  /* 0x00000000120c7984 */ /* 0x000e280000000c00 */
[----:B------:R-:W1:Y:S04]  /*0360*/  LDS R29, [R20+0x40] ;  /* 0x00004000141d7984 */ /* 0x000e680000000800 */
[----:B------:R-:W2:Y:S04]  /*0370*/  LDS R25, [R20+0x80] ;  /* 0x0000800014197984 */ /* 0x000ea80000000800 */
[----:B------:R-:W3:Y:S04]  /*0380*/  LDS R24, [R20+0xc0] ;  /* 0x0000c00014187984 */ /* 0x000ee80000000800 */
[----:B------:R-:W-:Y:S04]  /*0390*/  LDS.128 R8, [R18+0x10] ;  /* 0x0000100012087984 */ /* 0x000fe80000000c00 */
[----:B------:R-:W-:Y:S04]  /*03a0*/  LDS R22, [R20+0x140] ;  /* 0x0001400014167984 */ /* 0x000fe80000000800 */
[----:B------:R-:W-:Y:S01]  /*03b0*/  LDS R27, [R20+0x200] ;  /* 0x00020000141b7984 */ /* 0x000fe20000000800 */
[----:B0-----:R-:W-:-:S03]  /*03c0*/  FFMA R12, R12, R26, R23 ;  /* 0x0000001a0c0c7223 */ /* 0x001fc60000000017 */
[----:B------:R-:W0:Y:S01]  /*03d0*/  LDS R23, [R20+0x100] ;  /* 0x0001000014177984 */ /* 0x000e220000000800 */
[----:B-1----:R-:W-:-:S03]  /*03e0*/  FFMA R12, R29, R13, R12 ;  /* 0x0000000d1d0c7223 */ /* 0x002fc6000000000c */
[----:B------:R-:W-:Y:S01]  /*03f0*/  LDS R26, [R20+0x1c0] ;  /* 0x0001c000141a7984 */ /* 0x000fe20000000800 */
[----:B--2---:R-:W-:-:S03]  /*0400*/  FFMA R13, R25, R14, R12 ;  /* 0x0000000e190d7223 */ /* 0x004fc6000000000c */
[----:B------:R-:W1:Y:S01]  /*0410*/  LDS R25, [R20+0x180] ;  /* 0x0001800014197984 */ /* 0x000e620000000800 */
[----:B---3--:R-:W-:-:S03]  /*0420*/  FFMA R13, R24, R15, R13 ;  /* 0x0000000f180d7223 */ /* 0x008fc6000000000d */
[----:B------:R-:W-:Y:S01]  /*0430*/  LDS R24, [R20+0x240] ;  /* 0x0002400014187984 */ /* 0x000fe20000000800 */
[----:B0-----:R-:W-:-:S03]  /*0440*/  FFMA R23, R8, R23, R13 ;  /* 0x0000001708177223 */ /* 0x001fc6000000000d */
[----:B------:R-:W0:Y:S01]  /*0450*/  LDS.128 R12, [R18+0x20] ;  /* 0x00002000120c7984 */ /* 0x000e220000000c00 */
[----:B------:R-:W-:-:S03]  /*0460*/  FFMA R22, R22, R9, R23 ;  /* 0x0000000916167223 */ /* 0x000fc60000000017 */
[----:B------:R-:W2:Y:S01]  /*0470*/  LDS R23, [R20+0x280] ;  /* 0x0002800014177984 */ /* 0x000ea20000000800 */
[----:B-1----:R-:W-:-:S03]  /*0480*/  FFMA R25, R25, R10, R22 ;  /* 0x0000000a19197223 */ /* 0x002fc60000000016 */
[----:B------:R-:W1:Y:S01]  /*0490*/  LDS R22, [R20+0x2c0] ;  /* 0x0002c00014167984 */ /* 0x000e620000000800 */
[----:B------:R-:W-:-:S03]  /*04a0*/  FFMA R11, R26, R11, R25 ;  /* 0x0000000b1a0b7223 */ /* 0x000fc60000000019 */
[----:B------:R-:W-:Y:S01]  /*04b0*/  LDS R25, [R20+0x300] ;  /* 0x0003000014197984 */ /* 0x000fe20000000800 */
[----:B0-----:R-:W-:-:S03]  /*04c0*/  FFMA R27, R12, R27, R11 ;  /* 0x0000001b0c1b7223 */ /* 0x001fc6000000000b */
[----:B------:R-:W0:Y:S01]  /*04d0*/  LDS.128 R8, [R18+0x30] ;  /* 0x0000300012087984 */ /* 0x000e220000000c00 */
[----:B------:R-:W-:-:S03]  /*04e0*/  FFMA R24, R24, R13, R27 ;  /* 0x0000000d18187223 */ /* 0x000fc6000000001b */
[----:B------:R-:W3:Y:S04]  /*04f0*/  LDS R27, [R20+0x340] ;  /* 0x00034000141b7984 */ /* 0x000ee80000000800 */
[----:B------:R-:W4:Y:S04]  /*0500*/  LDS R13, [R20+0x380] ;  /* 0x00038000140d7984 */ /* 0x000f280000000800 */
[----:B------:R-:W5:Y:S01]  /*0510*/  LDS R12, [R20+0x3c0] ;  /* 0x0003c000140c7984 */ /* 0x000f620000000800 */
[----:B--2---:R-:W-:-:S04]  /*0520*/  FFMA R23, R23, R14, R24 ;  /* 0x0000000e17177223 */ /* 0x004fc80000000018 */
[----:B-1----:R-:W-:-:S04]  /*0530*/  FFMA R15, R22, R15, R23 ;  /* 0x0000000f160f7223 */ /* 0x002fc80000000017 */
[----:B0-----:R-:W-:-:S04]  /*0540*/  FFMA R8, R8, R25, R15 ;  /* 0x0000001908087223 */ /* 0x001fc8000000000f */
[----:B---3--:R-:W-:-:S04]  /*0550*/  FFMA R8, R27, R9, R8 ;  /* 0x000000091b087223 */ /* 0x008fc80000000008 */
[----:B----4-:R-:W-:-:S04]  /*0560*/  FFMA R13, R13, R10, R8 ;  /* 0x0000000a0d0d7223 */ /* 0x010fc80000000008 */
[----:B-----5:R-:W-:Y:S01]  /*0570*/  FFMA R23, R12, R11, R13 ;  /* 0x0000000b0c177223 */ /* 0x020fe2000000000d */
[----:B------:R-:W-:Y:S06]  /*0580*/  BAR.SYNC.DEFER_BLOCKING 0x0 ;  /* 0x0000000000007b1d */ /* 0x000fec0000010000 */
[----:B------:R-:W-:Y:S05]  /*0590*/  @P0 BRA `(.L_x_1) ;  /* 0xfffffffc00100947 */ /* 0x000fea000383ffff */
.L_x_0:
[----:B------:R-:W-:-:S04]  /*05a0*/  VIMNMX R3, PT, PT, R2, R5, !PT ;  /* 0x0000000502037248 */ /* 0x000fc80007fe0100 */
[----:B------:R-:W-:-:S13]  /*05b0*/  ISETP.GE.AND P0, PT, R3, R0, PT ;  /* 0x000000000300720c */ /* 0x000fda0003f06270 */
[----:B------:R-:W-:Y:S05]  /*05c0*/  @P0 EXIT ;  /* 0x000000000000094d */ /* 0x000fea0003800000 */
[----:B------:R-:W0:Y:S01]  /*05d0*/  LDC.64 R6, c[0x0][0x390] ;  /* 0x0000e400ff067b82 */ /* 0x000e220000000a00 */
[----:B------:R-:W-:-:S04]  /*05e0*/  IMAD R3, R2, R0, R5 ;  /* 0x0000000002037224 */ /* 0x000fc800078e0205 */
[----:B0-----:R-:W-:-:S05]  /*05f0*/  IMAD.WIDE R2, R3, 0x4, R6 ;  /* 0x0000000403027825 */ /* 0x001fca00078e0206 */
[----:B------:R-:W-:Y:S01]  /*0600*/  STG.E desc[UR8][R2.64], R23 ;  /* 0x0000001702007986 */ /* 0x000fe2000c101908 */
[----:B------:R-:W-:Y:S05]  /*0610*/  EXIT ;  /* 0x000000000000794d */ /* 0x000fea0003800000 */
.L_x_2:
[----:B------:R-:W-:-:S00]  /*0620*/  BRA `(.L_x_2) ;  /* 0xfffffffc00fc7947 */ /* 0x000fc0000383ffff */
[----:B------:R-:W-:-:S00]  /*0630*/  NOP ;  /* 0x0000000000007918 */ /* 0x000fc00000000000 */
        /* <DEDUP_REMOVED lines=12> */
.L_x_8:


//--------------------- .text._Z15matrixMulSimplePKfS0_Pfi --------------------------
	.section	.text._Z15matrixMulSimplePKfS0_Pfi,"ax",@progbits
	.align	128
        .global         _Z15matrixMulSimplePKfS0_Pfi
        .type           _Z15matrixMulSimplePKfS0_Pfi,@function
        .size           _Z15matrixMulSimplePKfS0_Pfi,(.L_x_9 - _Z15matrixMulSimplePKfS0_Pfi)
        .other          _Z15matrixMulSimplePKfS0_Pfi,@"STO_CUDA_ENTRY STV_DEFAULT"
_Z15matrixMulSimplePKfS0_Pfi:
.text._Z15matrixMulSimplePKfS0_Pfi:
[----:B------:R-:W-:Y:S01]  /*0000*/  LDC R1, c[0x0][0x37c] ;  /* 0x0000df00ff017b82 */ /* 0x000fe20000000800 */
[----:B------:R-:W0:Y:S07]  /*0010*/  S2R R0, SR_TID.Y ;  /* 0x0000000000007919 */ /* 0x000e2e0000002200 */
[----:B------:R-:W0:Y:S01]  /*0020*/  S2UR UR4, SR_CTAID.Y ;  /* 0x00000000000479c3 */ /* 0x000e220000002600 */
[----:B------:R-:W1:Y:S01]  /*0030*/  LDCU UR20, c[0x0][0x398] ;  /* 0x00007300ff1477ac */ /* 0x000e620008000800 */
[----:B------:R-:W2:Y:S06]  /*0040*/  S2R R3, SR_TID.X ;  /* 0x0000000000037919 */ /* 0x000eac0000002100 */
[----:B------:R-:W0:Y:S08]  /*0050*/  LDC R13, c[0x0][0x364] ;  /* 0x0000d900ff0d7b82 */ /* 0x000e300000000800 */
[----:B------:R-:W2:Y:S08]  /*0060*/  S2UR UR5, SR_CTAID.X ;  /* 0x00000000000579c3 */ /* 0x000eb00000002500 */
[----:B------:R-:W2:Y:S01]  /*0070*/  LDC R2, c[0x0][0x360] ;  /* 0x0000d800ff027b82 */ /* 0x000ea20000000800 */
[----:B0-----:R-:W-:-:S02]  /*0080*/  IMAD R13, R13, UR4, R0 ;  /* 0x000000040d0d7c24 */ /* 0x001fc4000f8e0200 */
[----:B--2---:R-:W-:-:S05]  /*0090*/  IMAD R0, R2, UR5, R3 ;  /* 0x0000000502007c24 */ /* 0x004fca000f8e0203 */
[----:B------:R-:W-:-:S04]  /*00a0*/  VIMNMX R2, PT, PT, R13, R0, !PT ;  /* 0x000000000d027248 */ /* 0x000fc80007fe0100 */
[----:B-1----:R-:W-:-:S13]  /*00b0*/  ISETP.GE.AND P0, PT, R2, UR20, PT ;  /* 0x0000001402007c0c */ /* 0x002fda000bf06270 */
[----:B------:R-:W-:Y:S05]  /*00c0*/  @P0 EXIT ;  /* 0x000000000000094d */ /* 0x000fea0003800000 */
[----:B------:R-:W-:Y:S01]  /*00d0*/  UISETP.GE.U32.AND UP0, UPT, UR20, 0x8, UPT ;  /* 0x000000081400788c */ /* 0x000fe2000bf06070 */
[----:B------:R-:W-:Y:S02]  /*00e0*/  HFMA2 R12, -RZ, RZ, 0, 0 ;  /* 0x00000000ff0c7431 */ /* 0x000fe400000001ff */
[----:B------:R-:W-:Y:S01]  /*00f0*/  IMAD R13, R13, UR20, RZ ;  /* 0x000000140d0d7c24 */ /* 0x000fe2000f8e02ff */
[----:B------:R-:W-:Y:S01]  /*0100*/  UMOV UR4, URZ ;  /* 0x000000ff00047c82 */ /* 0x000fe20008000000 */
[----:B------:R-:W0:Y:S04]  /*0110*/  LDCU.64 UR18, c[0x0][0x358] ;  /* 0x00006b00ff1277ac */ /* 0x000e280008000a00 */
[----:B------:R-:W-:Y:S05]  /*0120*/  BRA.U !UP0, `(.L_x_3) ;  /* 0x0000000508047547 */ /* 0x000fea000b800000 */
[----:B------:R-:W1:Y:S01]  /*0130*/  LDCU.128 UR24, c[0x0][0x380] ;  /* 0x00007000ff1877ac */ /* 0x000e620008000c00 */
[----:B------:R-:W-:Y:S02]  /*0140*/  MOV R12, RZ ;  /* 0x000000ff000c7202 */ /* 0x000fe40000000f00 */
[----:B------:R-:W-:Y:S01]  /*0150*/  MOV R14, R0 ;  /* 0x00000000000e7202 */ /* 0x000fe20000000f00 */
[----:B------:R-:W-:-:S04]  /*0160*/  ULOP3.LUT UR4, UR20, 0x7ffffff8, URZ, 0xc0, !UPT ;  /* 0x7ffffff814047892 */ /* 0x000fc8000f8ec0ff */
[----:B------:R-:W-:Y:S01]  /*0170*/  UIADD3 UR5, UPT, UPT, -UR4, URZ, URZ ;  /* 0x000000ff04057290 */ /* 0x000fe2000fffe1ff */
[----:B-1----:R-:W-:Y:S01]  /*0180*/  MOV R2, UR24 ;  /* 0x0000001800027c02 */ /* 0x002fe20008000f00 */
[----:B------:R-:W-:Y:S01]  /*0190*/  UIMAD.WIDE UR6, UR20, 0x8, UR26 ;  /* 0x00000008140678a5 */ /* 0x000fe2000f8e021a */
[----:B------:R-:W-:Y:S01]  /*01a0*/  MOV R3, UR25 ;  /* 0x0000001900037c02 */ /* 0x000fe20008000f00 */
[----:B------:R-:W-:Y:S02]  /*01b0*/  UIMAD.WIDE UR8, UR20, 0xc, UR26 ;  /* 0x0000000c140878a5 */ /* 0x000fe4000f8e021a */
[----:B------:R-:W-:Y:S01]  /*01c0*/  UIMAD.WIDE UR10, UR20, 0x10, UR26 ;  /* 0x00000010140a78a5 */ /* 0x000fe2000f8e021a */
[----:B------:R-:W-:Y:S01]  /*01d0*/  IMAD.WIDE.U32 R2, R13, 0x4, R2 ;  /* 0x000000040d027825 */ /* 0x000fe200078e0002 */
[----:B------:R-:W-:Y:S02]  /*01e0*/  UIMAD.WIDE UR12, UR20, 0x14, UR26 ;  /* 0x00000014140c78a5 */ /* 0x000fe4000f8e021a */
[----:B------:R-:W-:Y:S01]  /*01f0*/  UIMAD.WIDE UR14, UR20, 0x18, UR26 ;  /* 0x00000018140e78a5 */ /* 0x000fe2000f8e021a */
[----:B------:R-:W-:Y:S01]  /*0200*/  IADD3 R2, P0, PT, R2, 0x10, RZ ;  /* 0x0000001002027810 */ /* 0x000fe20007f1e0ff */
[----:B------:R-:W-:-:S03]  /*0210*/  UIMAD.WIDE UR16, UR20, 0x1c, UR26 ;  /* 0x0000001c141078a5 */ /* 0x000fc6000f8e021a */
[----:B------:R-:W-:-:S09]  /*0220*/  IADD3.X R3, PT, PT, RZ, R3, RZ, P0, !PT ;  /* 0x00000003ff037210 */ /* 0x000fd200007fe4ff */
.L_x_4:
[----:B------:R-:W-:Y:S01]  /*0230*/  UIMAD.WIDE UR22, UR20, 0x4, UR26 ;  /* 0x00000004141678a5 */ /* 0x000fe2000f8e021a */
[----:B------:R-:W-:Y:S02]  /*0240*/  IMAD.MOV.U32 R23, RZ, RZ, 0x4 ;  /* 0x00000004ff177424 */ /* 0x000fe400078e00ff */
[----:B------:R-:W-:Y:S01]  /*0250*/  HFMA2 R11, -RZ, RZ, 0, 2.384185791015625e-07 ;  /* 0x00000004ff0b7431 */ /* 0x000fe200000001ff */
[----:B------:R-:W-:Y:S01]  /*0260*/  MOV R25, 0x4 ;  /* 0x0000000400197802 */ /* 0x000fe20000000f00 */
[----:B0-----:R-:W2:Y:S01]  /*0270*/  LDG.E R21, desc[UR18][R2.64+-0x10] ;  /* 0xfffff01202157981 */ /* 0x001ea2000c1e1900 */
[C---:B------:R-:W-:Y:S01]  /*0280*/  IMAD.WIDE R22, R14.reuse, R23, UR26 ;  /* 0x0000001a0e167e25 */ /* 0x040fe2000f8e0217 */
[----:B------:R-:W-:Y:S02]  /*0290*/  MOV R8, UR22 ;  /* 0x0000001600087c02 */ /* 0x000fe40008000f00 */
[----:B------:R-:W-:Y:S01]  /*02a0*/  MOV R9, UR23 ;  /* 0x0000001700097c02 */ /* 0x000fe20008000f00 */
[----:B------:R-:W3:Y:S02]  /*02b0*/  LDG.E R19, desc[UR18][R2.64+-0xc] ;  /* 0xfffff41202137981 */ /* 0x000ee4000c1e1900 */
[----:B------:R-:W-:-:S02]  /*02c0*/  IMAD.WIDE R8, R14, 0x4, R8 ;  /* 0x000000040e087825 */ /* 0x000fc400078e0208 */
[----:B------:R-:W2:Y:S01]  /*02d0*/  LDG.E R22, desc[UR18][R22.64] ;  /* 0x0000001216167981 */ /* 0x000ea2000c1e1900 */
[----:B------:R-:W-:Y:S01]  /*02e0*/  MOV R5, 0x4 ;  /* 0x0000000400057802 */ /* 0x000fe20000000f00 */
[C---:B------:R-:W-:Y:S02]  /*02f0*/  IMAD.WIDE R24, R14.reuse, R25, UR6 ;  /* 0x000000060e187e25 */ /* 0x040fe4000f8e0219 */
[----:B------:R0:W3:Y:S02]  /*0300*/  LDG.E R20, desc[UR18][R8.64] ;  /* 0x0000001208147981 */ /* 0x0000e4000c1e1900 */
[----:B------:R-:W-:Y:S02]  /*0310*/  IMAD.WIDE R10, R14, R11, UR8 ;  /* 0x000000080e0a7e25 */ /* 0x000fe4000f8e020b */
[----:B------:R-:W4:Y:S04]  /*0320*/  LDG.E R18, desc[UR18][R24.64] ;  /* 0x0000001218127981 */ /* 0x000f28000c1e1900 */
[----:B------:R-:W4:Y:S01]  /*0330*/  LDG.E R17, desc[UR18][R2.64+-0x8] ;  /* 0xfffff81202117981 */ /* 0x000f22000c1e1900 */
[----:B0-----:R-:W-:-:S02]  /*0340*/  HFMA2 R9, -RZ, RZ, 0, 2.384185791015625e-07 ;  /* 0x00000004ff097431 */ /* 0x001fc400000001ff */
[----:B------:R-:W-:Y:S01]  /*0350*/  IMAD.MOV.U32 R7, RZ, RZ, 0x4 ;  /* 0x00000004ff077424 */ /* 0x000fe200078e00ff */
[----:B------:R0:W5:Y:S01]  /*0360*/  LDG.E R16, desc[UR18][R10.64] ;  /* 0x000000120a107981 */ /* 0x000162000c1e1900 */
[----:B------:R-:W-:-:S03]  /*0370*/  IMAD.WIDE R4, R14, R5, UR10 ;  /* 0x0000000a0e047e25 */ /* 0x000fc6000f8e0205 */
[----:B------:R-:W5:Y:S01]  /*0380*/  LDG.E R15, desc[UR18][R2.64+-0x4] ;  /* 0xfffffc12020f7981 */ /* 0x000f62000c1e1900 */
[C---:B------:R-:W-:Y:S01]  /*0390*/  IMAD.WIDE R6, R14.reuse, R7, UR12 ;  /* 0x0000000c0e067e25 */ /* 0x040fe2000f8e0207 */
[----:B------:R-:W-:Y:S02]  /*03a0*/  MOV R27, 0x4 ;  /* 0x00000004001b7802 */ /* 0x000fe40000000f00 */
[----:B------:R1:W5:Y:S01]  /*03b0*/  LDG.E R4, desc[UR18][R4.64] ;  /* 0x0000001204047981 */ /* 0x000362000c1e1900 */
[----:B------:R-:W-:-:S03]  /*03c0*/  IMAD.WIDE R8, R14, R9, UR14 ;  /* 0x0000000e0e087e25 */ /* 0x000fc6000f8e0209 */
[----:B------:R-:W5:Y:S01]  /*03d0*/  LDG.E R23, desc[UR18][R2.64] ;  /* 0x0000001202177981 */ /* 0x000f62000c1e1900 */
[----:B0-----:R-:W-:-:S03]  /*03e0*/  IMAD.WIDE R10, R14, R27, UR16 ;  /* 0x000000100e0a7e25 */ /* 0x001fc6000f8e021b */
[----:B------:R-:W5:Y:S04]  /*03f0*/  LDG.E R7, desc[UR18][R6.64] ;  /* 0x0000001206077981 */ /* 0x000f68000c1e1900 */
[----:B------:R-:W5:Y:S04]  /*0400*/  LDG.E R24, desc[UR18][R2.64+0x4] ;  /* 0x0000041202187981 */ /* 0x000f68000c1e1900 */
[----:B------:R-:W5:Y:S04]  /*0410*/  LDG.E R8, desc[UR18][R8.64] ;  /* 0x0000001208087981 */ /* 0x000f68000c1e1900 */
[----:B------:R-:W5:Y:S04]  /*0420*/  LDG.E R25, desc[UR18][R2.64+0x8] ;  /* 0x0000081202197981 */ /* 0x000f68000c1e1900 */
[----:B------:R-:W5:Y:S04]  /*0430*/  LDG.E R10, desc[UR18][R10.64] ;  /* 0x000000120a0a7981 */ /* 0x000f68000c1e1900 */
[----:B------:R0:W5:Y:S01]  /*0440*/  LDG.E R27, desc[UR18][R2.64+0xc] ;  /* 0x00000c12021b7981 */ /* 0x000162000c1e1900 */
[----:B------:R-:W-:-:S04]  /*0450*/  UIADD3 UR5, UPT, UPT, UR5, 0x8, URZ ;  /* 0x0000000805057890 */ /* 0x000fc8000fffe0ff */
[----:B------:R-:W-:Y:S01]  /*0460*/  UISETP.NE.AND UP0, UPT, UR5, URZ, UPT ;  /* 0x000000ff0500728c */ /* 0x000fe2000bf05270 */
[----:B-1----:R-:W-:Y:S02]  /*0470*/  MOV R5, UR20 ;  /* 0x0000001400057c02 */ /* 0x002fe40008000f00 */
[----:B0-----:R-:W-:Y:S02]  /*0480*/  IADD3 R2, P0, PT, R2, 0x20, RZ ;  /* 0x0000002002027810 */ /* 0x001fe40007f1e0ff */
[----:B------:R-:W-:Y:S02]  /*0490*/  LEA R14, R5, R14, 0x3 ;  /* 0x0000000e050e7211 */ /* 0x000fe400078e18ff */
[----:B------:R-:W-:Y:S01]  /*04a0*/  IADD3.X R3, PT, PT, RZ, R3, RZ, P0, !PT ;  /* 0x00000003ff037210 */ /* 0x000fe200007fe4ff */
[----:B--2---:R-:W-:-:S04]  /*04b0*/  FFMA R22, R21, R22, R12 ;  /* 0x0000001615167223 */ /* 0x004fc8000000000c */
[----:B---3--:R-:W-:-:S04]  /*04c0*/  FFMA R20, R19, R20, R22 ;  /* 0x0000001413147223 */ /* 0x008fc80000000016 */
[----:B----4-:R-:W-:-:S04]  /*04d0*/  FFMA R18, R17, R18, R20 ;  /* 0x0000001211127223 */ /* 0x010fc80000000014 */
[----:B-----5:R-:W-:-:S04]  /*04e0*/  FFMA R16, R15, R16, R18 ;  /* 0x000000100f107223 */ /* 0x020fc80000000012 */
[----:B------:R-:W-:-:S04]  /*04f0*/  FFMA R23, R23, R4, R16 ;  /* 0x0000000417177223 */ /* 0x000fc80000000010 */
[----:B------:R-:W-:-:S04]  /*0500*/  FFMA R24, R24, R7, R23 ;  /* 0x0000000718187223 */ /* 0x000fc80000000017 */
[----:B------:R-:W-:-:S04]  /*0510*/  FFMA R8, R25, R8, R24 ;  /* 0x0000000819087223 */ /* 0x000fc80000000018 */
[----:B------:R-:W-:Y:S01]  /*0520*/  FFMA R12, R27, R10, R8 ;  /* 0x0000000a1b0c7223 */ /* 0x000fe20000000008 */
[----:B------:R-:W-:Y:S06]  /*0530*/  BRA.U UP0, `(.L_x_4) ;  /* 0xfffffffd003c7547 */ /* 0x000fec000b83ffff */
.L_x_3:
[----:B------:R-:W-:-:S04]  /*0540*/  ULOP3.LUT UR6, UR20, 0x7, URZ, 0xc0, !UPT ;  /* 0x0000000714067892 */ /* 0x000fc8000f8ec0ff */
[----:B------:R-:W-:-:S09]  /*0550*/  UISETP.NE.AND UP0, UPT, UR6, URZ, UPT ;  /* 0x000000ff0600728c */ /* 0x000fd2000bf05270 */
[----:B------:R-:W-:Y:S05]  /*0560*/  BRA.U !UP0, `(.L_x_5) ;  /* 0x0000000508387547 */ /* 0x000fea000b800000 */
[----:B------:R-:W-:Y:S02]  /*0570*/  UISETP.GE.U32.AND UP0, UPT, UR6, 0x4, UPT ;  /* 0x000000040600788c */ /* 0x000fe4000bf06070 */
[----:B------:R-:W-:-:S04]  /*0580*/  ULOP3.LUT UR5, UR20, 0x3, URZ, 0xc0, !UPT ;  /* 0x0000000314057892 */ /* 0x000fc8000f8ec0ff */
[----:B------:R-:W-:-:S03]  /*0590*/  UISETP.NE.AND UP1, UPT, UR5, URZ, UPT ;  /* 0x000000ff0500728c */ /* 0x000fc6000bf25270 */
[----:B------:R-:W-:Y:S08]  /*05a0*/  BRA.U !UP0, `(.L_x_6) ;  /* 0x00000001087c7547 */ /* 0x000ff0000b800000 */
[----:B------:R-:W1:Y:S01]  /*05b0*/  LDC.64 R6, c[0x0][0x388] ;  /* 0x0000e200ff067b82 */ /* 0x000e620000000a00 */
[----:B------:R-:W2:Y:S01]  /*05c0*/  LDCU.64 UR6, c[0x0][0x380] ;  /* 0x00007000ff0677ac */ /* 0x000ea20008000a00 */
[----:B------:R-:W-:Y:S01]  /*05d0*/  IMAD.U32 R9, RZ, RZ, UR4 ;  /* 0x00000004ff097e24 */ /* 0x000fe2000f8e00ff */
[C---:B------:R-:W-:Y:S02]  /*05e0*/  IADD3 R3, PT, PT, R13.reuse, UR4, RZ ;  /* 0x000000040d037c10 */ /* 0x040fe4000fffe0ff */
[----:B------:R-:W-:Y:S01]  /*05f0*/  IADD3 R10, P0, PT, R13, UR4, RZ ;  /* 0x000000040d0a7c10 */ /* 0x000fe2000ff1e0ff */
[----:B------:R-:W-:Y:S01]  /*0600*/  IMAD R9, R9, UR20, R0 ;  /* 0x0000001409097c24 */ /* 0x000fe2000f8e0200 */
[----:B------:R-:W-:Y:S01]  /*0610*/  MOV R11, UR20 ;  /* 0x00000014000b7c02 */ /* 0x000fe20008000f00 */
[----:B------:R-:W3:Y:S01]  /*0620*/  LDC.64 R4, c[0x0][0x380] ;  /* 0x0000e000ff047b82 */ /* 0x000ee20000000a00 */
[----:B------:R-:W-:Y:S01]  /*0630*/  MOV R15, UR20 ;  /* 0x00000014000f7c02 */ /* 0x000fe20008000f00 */
[----:B-1----:R-:W-:Y:S01]  /*0640*/  IMAD.WIDE R6, R9, 0x4, R6 ;  /* 0x0000000409067825 */ /* 0x002fe200078e0206 */
[----:B------:R-:W-:-:S05]  /*0650*/  MOV R9, UR20 ;  /* 0x0000001400097c02 */ /* 0x000fca0008000f00 */
[----:B------:R-:W-:Y:S02]  /*0660*/  IMAD.WIDE R8, R9, 0x4, R6 ;  /* 0x0000000409087825 */ /* 0x000fe400078e0206 */
[----:B0-----:R-:W4:Y:S02]  /*0670*/  LDG.E R6, desc[UR18][R6.64] ;  /* 0x0000001206067981 */ /* 0x001f24000c1e1900 */
[----:B---3--:R-:W-:Y:S01]  /*0680*/  IMAD.WIDE.U32 R4, R3, 0x4, R4 ;  /* 0x0000000403047825 */ /* 0x008fe200078e0004 */
[----:B------:R-:W-:Y:S01]  /*0690*/  IADD3.X R3, PT, PT, RZ, RZ, RZ, P0, !PT ;  /* 0x000000ffff037210 */ /* 0x000fe200007fe4ff */
[----:B------:R-:W3:Y:S01]  /*06a0*/  LDG.E R17, desc[UR18][R8.64] ;  /* 0x0000001208117981 */ /* 0x000ee2000c1e1900 */
[----:B--2---:R-:W-:-:S03]  /*06b0*/  LEA R2, P0, R10, UR6, 0x2 ;  /* 0x000000060a027c11 */ /* 0x004fc6000f8010ff */
[----:B------:R-:W4:Y:S01]  /*06c0*/  LDG.E R5, desc[UR18][R4.64] ;  /* 0x0000001204057981 */ /* 0x000f22000c1e1900 */
[----:B------:R-:W-:Y:S01]  /*06d0*/  LEA.HI.X R3, R10, UR7, R3, 0x2, P0 ;  /* 0x000000070a037c11 */ /* 0x000fe200080f1403 */
[----:B------:R-:W-:-:S04]  /*06e0*/  IMAD.WIDE R10, R11, 0x4, R8 ;  /* 0x000000040b0a7825 */ /* 0x000fc800078e0208 */
[----:B------:R-:W3:Y:S01]  /*06f0*/  LDG.E R16, desc[UR18][R2.64+0x4] ;  /* 0x0000041202107981 */ /* 0x000ee2000c1e1900 */
[----:B------:R-:W-:-:S03]  /*0700*/  IMAD.WIDE R14, R15, 0x4, R10 ;  /* 0x000000040f0e7825 */ /* 0x000fc600078e020a */
[----:B------:R-:W2:Y:S04]  /*0710*/  LDG.E R19, desc[UR18][R10.64] ;  /* 0x000000120a137981 */ /* 0x000ea8000c1e1900 */
[----:B------:R-:W2:Y:S04]  /*0720*/  LDG.E R18, desc[UR18][R2.64+0x8] ;  /* 0x0000081202127981 */ /* 0x000ea8000c1e1900 */
[----:B------:R-:W5:Y:S04]  /*0730*/  LDG.E R20, desc[UR18][R2.64+0xc] ;  /* 0x00000c1202147981 */ /* 0x000f68000c1e1900 */
[----:B------:R-:W5:Y:S01]  /*0740*/  LDG.E R14, desc[UR18][R14.64] ;  /* 0x000000120e0e7981 */ /* 0x000f62000c1e1900 */
[----:B------:R-:W-:Y:S01]  /*0750*/  UIADD3 UR4, UPT, UPT, UR4, 0x4, URZ ;  /* 0x0000000404047890 */ /* 0x000fe2000fffe0ff */
[----:B----4-:R-:W-:-:S04]  /*0760*/  FFMA R5, R5, R6, R12 ;  /* 0x0000000605057223 */ /* 0x010fc8000000000c */
[----:B---3--:R-:W-:-:S04]  /*0770*/  FFMA R5, R16, R17, R5 ;  /* 0x0000001110057223 */ /* 0x008fc80000000005 */
[----:B--2---:R-:W-:-:S04]  /*0780*/  FFMA R5, R18, R19, R5 ;  /* 0x0000001312057223 */ /* 0x004fc80000000005 */
[----:B-----5:R-:W-:-:S07]  /*0790*/  FFMA R12, R20, R14, R5 ;  /* 0x0000000e140c7223 */ /* 0x020fce0000000005 */
.L_x_6:
[----:B------:R-:W-:Y:S05]  /*07a0*/  BRA.U !UP1, `(.L_x_5) ;  /* 0x0000000109a87547 */ /* 0x000fea000b800000 */
[----:B------:R-:W-:Y:S01]  /*07b0*/  UISETP.NE.AND UP0, UPT, UR5, 0x1, UPT ;  /* 0x000000010500788c */ /* 0x000fe2000bf05270 */
[----:B------:R-:W-:Y:S01]  /*07c0*/  MOV R7, UR4 ;  /* 0x0000000400077c02 */ /* 0x000fe20008000f00 */
[----:B------:R-:W-:Y:S02]  /*07d0*/  ULOP3.LUT UR5, UR20, 0x1, URZ, 0xc0, !UPT ;  /* 0x0000000114057892 */ /* 0x000fe4000f8ec0ff */
[----:B------:R-:W-:Y:S02]  /*07e0*/  MOV R15, UR20 ;  /* 0x00000014000f7c02 */ /* 0x000fe40008000f00 */
[----:B------:R-:W-:Y:S01]  /*07f0*/  UISETP.NE.U32.AND UP1, UPT, UR5, 0x1, UPT ;  /* 0x000000010500788c */ /* 0x000fe2000bf25070 */
[----:B------:R-:W-:-:S04]  /*0800*/  PLOP3.LUT P1, PT, PT, PT, UP0, 0x80, 0x8 ;  /* 0x000000000008781c */ /* 0x000fc80003f2f008 */
[----:B------:R-:W1:Y:S01]  /*0810*/  @UP0 LDCU.128 UR8, c[0x0][0x380] ;  /* 0x00007000ff0807ac */ /* 0x000e620008000c00 */
[----:B------:R-:W-:Y:S01]  /*0820*/  PLOP3.LUT P0, PT, PT, PT, UP1, 0x80, 0x8 ;  /* 0x000000000008781c */ /* 0x000fe20003f0f018 */
[----:B------:R-:W2:Y:S04]  /*0830*/  @UP0 LDCU.64 UR6, c[0x0][0x380] ;  /* 0x00007000ff0607ac */ /* 0x000ea80008000a00 */
[----:B------:R-:W3:Y:S03]  /*0840*/  @!UP1 LDCU.128 UR12, c[0x0][0x380] ;  /* 0x00007000ff0c97ac */ /* 0x000ee60008000c00 */
[C---:B------:R-:W-:Y:S02]  /*0850*/  @P1 IADD3 R3, PT, PT, R13.reuse, UR4, RZ ;  /* 0x000000040d031c10 */ /* 0x040fe4000fffe0ff */
[----:B------:R-:W-:Y:S01]  /*0860*/  @P1 IADD3 R6, P2, PT, R13, UR4, RZ ;  /* 0x000000040d061c10 */ /* 0x000fe2000ff5e0ff */
[----:B------:R-:W-:Y:S01]  /*0870*/  @UP0 UIADD3 UR4, UPT, UPT, UR4, 0x2, URZ ;  /* 0x0000000204040890 */ /* 0x000fe2000fffe0ff */
[----:B-1----:R-:W-:Y:S01]  /*0880*/  MOV R11, UR9 ;  /* 0x00000009000b7c02 */ /* 0x002fe20008000f00 */
[----:B------:R-:W-:Y:S01]  /*0890*/  IMAD.U32 R10, RZ, RZ, UR8 ;  /* 0x00000008ff0a7e24 */ /* 0x000fe2000f8e00ff */
[----:B------:R-:W-:-:S02]  /*08a0*/  MOV R4, UR10 ;  /* 0x0000000a00047c02 */ /* 0x000fc40008000f00 */
[----:B------:R-:W-:Y:S01]  /*08b0*/  MOV R5, UR11 ;  /* 0x0000000b00057c02 */ /* 0x000fe20008000f00 */
[----:B------:R-:W-:-:S04]  /*08c0*/  @P1 IMAD.WIDE.U32 R10, R3, 0x4, R10 ;  /* 0x00000004030a1825 */ /* 0x000fc800078e000a */
[----:B------:R-:W-:Y:S01]  /*08d0*/  @P1 IMAD R3, R7, UR20, R0 ;  /* 0x0000001407031c24 */ /* 0x000fe2000f8e0200 */
[----:B------:R-:W-:Y:S01]  /*08e0*/  @P1 IADD3.X R7, PT, PT, RZ, RZ, RZ, P2, !PT ;  /* 0x000000ffff071210 */ /* 0x000fe200017fe4ff */
[----:B------:R-:W-:Y:S01]  /*08f0*/  IMAD.U32 R19, RZ, RZ, UR4 ;  /* 0x00000004ff137e24 */ /* 0x000fe2000f8e00ff */
[C---:B--2---:R-:W-:Y:S01]  /*0900*/  @P1 LEA R2, P2, R6.reuse, UR6, 0x2 ;  /* 0x0000000606021c11 */ /* 0x044fe2000f8410ff */
[----:B------:R-:W-:Y:S01]  /*0910*/  @P1 IMAD.WIDE R4, R3, 0x4, R4 ;  /* 0x0000000403041825 */ /* 0x000fe200078e0204 */
[----:B------:R-:W-:Y:S01]  /*0920*/  @!P0 IADD3 R17, PT, PT, R13, UR4, RZ ;  /* 0x000000040d118c10 */ /* 0x000fe2000fffe0ff */
[----:B0-----:R-:W2:Y:S01]  /*0930*/  @P1 LDG.E R11, desc[UR18][R10.64] ;  /* 0x000000120a0b1981 */ /* 0x001ea2000c1e1900 */
[----:B------:R-:W-:Y:S01]  /*0940*/  @P1 LEA.HI.X R3, R6, UR7, R7, 0x2, P2 ;  /* 0x0000000706031c11 */ /* 0x000fe200090f1407 */
[----:B------:R-:W-:Y:S01]  /*0950*/  @!P0 IMAD R19, R19, UR20, R0 ;  /* 0x0000001413138c24 */ /* 0x000fe2000f8e0200 */
[----:B---3--:R-:W-:Y:S01]  /*0960*/  MOV R6, UR12 ;  /* 0x0000000c00067c02 */ /* 0x008fe20008000f00 */
[----:B------:R-:W-:Y:S01]  /*0970*/  @P1 IMAD.WIDE R14, R15, 0x4, R4 ;  /* 0x000000040f0e1825 */ /* 0x000fe200078e0204 */
[----:B------:R-:W-:Y:S01]  /*0980*/  MOV R7, UR13 ;  /* 0x0000000d00077c02 */ /* 0x000fe20008000f00 */
[----:B------:R-:W2:Y:S01]  /*0990*/  @P1 LDG.E R4, desc[UR18][R4.64] ;  /* 0x0000001204041981 */ /* 0x000ea2000c1e1900 */
[----:B------:R-:W-:-:S02]  /*09a0*/  MOV R8, UR14 ;  /* 0x0000000e00087c02 */ /* 0x000fc40008000f00 */
[----:B------:R-:W-:Y:S01]  /*09b0*/  MOV R9, UR15 ;  /* 0x0000000f00097c02 */ /* 0x000fe20008000f00 */
[----:B------:R-:W-:Y:S01]  /*09c0*/  @!P0 IMAD.WIDE.U32 R6, R17, 0x4, R6 ;  /* 0x0000000411068825 */ /* 0x000fe200078e0006 */
[----:B------:R-:W3:Y:S03]  /*09d0*/  @P1 LDG.E R14, desc[UR18][R14.64] ;  /* 0x000000120e0e1981 */ /* 0x000ee6000c1e1900 */
[----:B------:R-:W-:Y:S01]  /*09e0*/  @!P0 IMAD.WIDE R8, R19, 0x4, R8 ;  /* 0x0000000413088825 */ /* 0x000fe200078e0208 */
[----:B------:R-:W3:Y:S04]  /*09f0*/  @P1 LDG.E R2, desc[UR18][R2.64+0x4] ;  /* 0x0000041202021981 */ /* 0x000ee8000c1e1900 */
[----:B------:R-:W4:Y:S04]  /*0a00*/  @!P0 LDG.E R7, desc[UR18][R6.64] ;  /* 0x0000001206078981 */ /* 0x000f28000c1e1900 */
[----:B------:R-:W4:Y:S01]  /*0a10*/  @!P0 LDG.E R8, desc[UR18][R8.64] ;  /* 0x0000001208088981 */ /* 0x000f22000c1e1900 */
[----:B--2---:R-:W-:-:S04]  /*0a20*/  @P1 FFMA R11, R11, R4, R12 ;  /* 0x000000040b0b1223 */ /* 0x004fc8000000000c */
[----:B---3--:R-:W-:-:S04]  /*0a30*/  @P1 FFMA R12, R2, R14, R11 ;  /* 0x0000000e020c1223 */ /* 0x008fc8000000000b */
[----:B----4-:R-:W-:-:S07]  /*0a40*/  @!P0 FFMA R12, R7, R8, R12 ;  /* 0x00000008070c8223 */ /* 0x010fce000000000c */
.L_x_5:
[----:B------:R-:W1:Y:S01]  /*0a50*/  LDC.64 R2, c[0x0][0x390] ;  /* 0x0000e400ff027b82 */ /* 0x000e620000000a00 */
[----:B------:R-:W-:-:S05]  /*0a60*/  IADD3 R13, PT, PT, R0, R13, RZ ;  /* 0x0000000d000d7210 */ /* 0x000fca0007ffe0ff */
[----:B-1----:R-:W-:-:S05]  /*0a70*/  IMAD.WIDE R2, R13, 0x4, R2 ;  /* 0x000000040d027825 */ /* 0x002fca00078e0202 */
[----:B0-----:R-:W-:Y:S01]  /*0a80*/  STG.E desc[UR18][R2.64], R12 ;  /* 0x0000000c02007986 */ /* 0x001fe2000c101912 */
[----:B------:R-:W-:Y:S05]  /*0a90*/  EXIT ;  /* 0x000000000000794d */ /* 0x000fea0003800000 */
.L_x_7:
        /* <DEDUP_REMOVED lines=14> */
.L_x_9:


//--------------------- .nv.shared._Z14matrixMulTiledPKfS0_Pfi --------------------------
	.section	.nv.shared._Z14matrixMulTiledPKfS0_Pfi,"aw",@nobits
	.sectionflags	@""
	.align	4
.nv.shared._Z14matrixMulTiledPKfS0_Pfi:
	.zero		3072


//--------------------- .nv.shared.reserved.0     --------------------------
	.section	.nv.shared.reserved.0,"aw",@nobits
	.weak		__nv_reservedSMEM_offset_0_alias
	.size		__nv_reservedSMEM_offset_0_alias, 0, 64
	.other		__nv_reservedSMEM_offset_0_alias,@"STO_CUDA_RESERVED_SHARED STV_DEFAULT"
__nv_reservedSMEM_offset_0_alias:
	.zero		0
	.zero		64


//--------------------- .nv.constant0._Z14matrixMulTiledPKfS0_Pfi --------------------------
	.section	.nv.constant0._Z14matrixMulTiledPKfS0_Pfi,"a",@progbits
	.sectionflags	@""
	.align	4
.nv.constant0._Z14matrixMulTiledPKfS0_Pfi:
	.zero		924


//--------------------- .nv.constant0._Z15matrixMulSimplePKfS0_Pfi --------------------------
	.section	.nv.constant0._Z15matrixMulSimplePKfS0_Pfi,"a",@progbits
	.sectionflags	@""
	.align	4
.nv.constant0._Z15matrixMulSimplePKfS0_Pfi:
	.zero		924


//--------------------- SYMBOLS --------------------------

	.type		.nv.reservedSmem.offset0,@object
	.size		.nv.reservedSmem.offset0,0x4
	.type		.nv.reservedSmem.cap,@object
	.size		.nv.reservedSmem.cap,0x4
